	.headerflags	@"EF_CUDA_TEXMODE_UNIFIED EF_CUDA_64BIT_ADDRESS EF_CUDA_ACCELERATORS EF_CUDA_SM90 EF_CUDA_VIRTUAL_SM(EF_CUDA_SM90)"
	.elftype	@"ET_EXEC"


//--------------------- .nv.info                  --------------------------
	.section	.nv.info,"",@"SHT_CUDA_INFO"
	.align	4


	//----- nvinfo : EIATTR_REGCOUNT
	.align		4
        /*0000*/ 	.byte	0x04, 0x2f
        /*0002*/ 	.short	(.L_1 - .L_0)
	.align		4
.L_0:
        /*0004*/ 	.word	index@(triton_per_fused_native_group_norm_16)
        /*0008*/ 	.word	0x00000017


	//----- nvinfo : EIATTR_MIN_STACK_SIZE
	.align		4
.L_1:
        /*000c*/ 	.byte	0x04, 0x12
        /*000e*/ 	.short	(.L_3 - .L_2)
	.align		4
.L_2:
        /*0010*/ 	.word	index@(triton_per_fused_native_group_norm_16)
        /*0014*/ 	.word	0x00000000


	//----- nvinfo : EIATTR_FRAME_SIZE
	.align		4
.L_3:
        /*0018*/ 	.byte	0x04, 0x11
        /*001a*/ 	.short	(.L_5 - .L_4)
	.align		4
.L_4:
        /*001c*/ 	.word	index@(triton_per_fused_native_group_norm_16)
        /*0020*/ 	.word	0x00000000


	//----- nvinfo : EIATTR_MIN_STACK_SIZE
	.align		4
.L_5:
        /*0024*/ 	.byte	0x04, 0x12
        /*0026*/ 	.short	(.L_7 - .L_6)
	.align		4
.L_6:
        /*0028*/ 	.word	index@(triton_per_fused_native_group_norm_16)
        /*002c*/ 	.word	0x00000000
.L_7:


//--------------------- .nv.info.triton_per_fused_native_group_norm_16 --------------------------
	.section	.nv.info.triton_per_fused_native_group_norm_16,"",@"SHT_CUDA_INFO"
	.sectionflags	@""
	.align	4


	//----- nvinfo : EIATTR_CUDA_API_VERSION
	.align		4
        /*0000*/ 	.byte	0x04, 0x37
        /*0002*/ 	.short	(.L_9 - .L_8)
.L_8:
        /*0004*/ 	.word	0x0000007c


	//----- nvinfo : EIATTR_KPARAM_INFO
	.align		4
.L_9:
        /*0008*/ 	.byte	0x04, 0x17
        /*000a*/ 	.short	(.L_11 - .L_10)
.L_10:
        /*000c*/ 	.word	0x00000000
        /*0010*/ 	.short	0x0007
        /*0012*/ 	.short	0x0034
        /*0014*/ 	.byte	0x00, 0xf0, 0x11, 0x00


	//----- nvinfo : EIATTR_KPARAM_INFO
	.align		4
.L_11:
        /*0018*/ 	.byte	0x04, 0x17
        /*001a*/ 	.short	(.L_13 - .L_12)
.L_12:
        /*001c*/ 	.word	0x00000000
        /*0020*/ 	.short	0x0006
        /*0022*/ 	.short	0x0030
        /*0024*/ 	.byte	0x00, 0xf0, 0x11, 0x00


	//----- nvinfo : EIATTR_KPARAM_INFO
	.align		4
.L_13:
        /*0028*/ 	.byte	0x04, 0x17
        /*002a*/ 	.short	(.L_15 - .L_14)
.L_14:
        /*002c*/ 	.word	0x00000000
        /*0030*/ 	.short	0x0005
        /*0032*/ 	.short	0x0028
        /*0034*/ 	.byte	0x00, 0xf4, 0x21, 0x00


	//----- nvinfo : EIATTR_KPARAM_INFO
	.align		4
.L_15:
        /*0038*/ 	.byte	0x04, 0x17
        /*003a*/ 	.short	(.L_17 - .L_16)
.L_16:
        /*003c*/ 	.word	0x00000000
        /*0040*/ 	.short	0x0004
        /*0042*/ 	.short	0x0020
        /*0044*/ 	.byte	0x00, 0xf4, 0x21, 0x00


	//----- nvinfo : EIATTR_KPARAM_INFO
	.align		4
.L_17:
        /*0048*/ 	.byte	0x04, 0x17
        /*004a*/ 	.short	(.L_19 - .L_18)
.L_18:
        /*004c*/ 	.word	0x00000000
        /*0050*/ 	.short	0x0003
        /*0052*/ 	.short	0x0018
        /*0054*/ 	.byte	0x00, 0xf4, 0x21, 0x00


	//----- nvinfo : EIATTR_KPARAM_INFO
	.align		4
.L_19:
        /*0058*/ 	.byte	0x04, 0x17
        /*005a*/ 	.short	(.L_21 - .L_20)
.L_20:
        /*005c*/ 	.word	0x00000000
        /*0060*/ 	.short	0x0002
        /*0062*/ 	.short	0x0010
        /*0064*/ 	.byte	0x00, 0xf4, 0x21, 0x00


	//----- nvinfo : EIATTR_KPARAM_INFO
	.align		4
.L_21:
        /*0068*/ 	.byte	0x04, 0x17
        /*006a*/ 	.short	(.L_23 - .L_22)
.L_22:
        /*006c*/ 	.word	0x00000000
        /*0070*/ 	.short	0x0001
        /*0072*/ 	.short	0x0008
        /*0074*/ 	.byte	0x00, 0xf4, 0x21, 0x00


	//----- nvinfo : EIATTR_KPARAM_INFO
	.align		4
.L_23:
        /*0078*/ 	.byte	0x04, 0x17
        /*007a*/ 	.short	(.L_25 - .L_24)
.L_24:
        /*007c*/ 	.word	0x00000000
        /*0080*/ 	.short	0x0000
        /*0082*/ 	.short	0x0000
        /*0084*/ 	.byte	0x00, 0xf4, 0x21, 0x00


	//----- nvinfo : EIATTR_SPARSE_MMA_MASK
	.align		4
.L_25:
        /*0088*/ 	.byte	0x03, 0x50
        /*008a*/ 	.short	0x0000


	//----- nvinfo : EIATTR_MAXREG_COUNT
	.align		4
        /*008c*/ 	.byte	0x03, 0x1b
        /*008e*/ 	.short	0x00ff


	//----- nvinfo : EIATTR_COOP_GROUP_MASK_REGIDS
	.align		4
        /*0090*/ 	.byte	0x04, 0x29
        /*0092*/ 	.short	(.L_27 - .L_26)


	//   ....[0]....
.L_26:
        /*0094*/ 	.word	0xffffffff


	//   ....[1]....
        /*0098*/ 	.word	0xffffffff


	//   ....[2]....
        /*009c*/ 	.word	0xffffffff


	//   ....[3]....
        /*00a0*/ 	.word	0xffffffff


	//   ....[4]....
        /*00a4*/ 	.word	0xffffffff


	//   ....[5]....
        /*00a8*/ 	.word	0xffffffff


	//   ....[6]....
        /*00ac*/ 	.word	0xffffffff


	//   ....[7]....
        /*00b0*/ 	.word	0xffffffff


	//   ....[8]....
        /*00b4*/ 	.word	0xffffffff


	//   ....[9]....
        /*00b8*/ 	.word	0xffffffff


	//   ....[10]....
        /*00bc*/ 	.word	0xffffffff


	//   ....[11]....
        /*00c0*/ 	.word	0xffffffff


	//   ....[12]....
        /*00c4*/ 	.word	0xffffffff


	//   ....[13]....
        /*00c8*/ 	.word	0xffffffff


	//   ....[14]....
        /*00cc*/ 	.word	0xffffffff


	//   ....[15]....
        /*00d0*/ 	.word	0xffffffff


	//   ....[16]....
        /*00d4*/ 	.word	0xffffffff


	//   ....[17]....
        /*00d8*/ 	.word	0xffffffff


	//----- nvinfo : EIATTR_COOP_GROUP_INSTR_OFFSETS
	.align		4
.L_27:
        /*00dc*/ 	.byte	0x04, 0x28
        /*00de*/ 	.short	(.L_29 - .L_28)


	//   ....[0]....
.L_28:
        /*00e0*/ 	.word	0x000001e0


	//   ....[1]....
        /*00e4*/ 	.word	0x00000230


	//   ....[2]....
        /*00e8*/ 	.word	0x00000280


	//   ....[3]....
        /*00ec*/ 	.word	0x000002c0


	//   ....[4]....
        /*00f0*/ 	.word	0x00000350


	//   ....[5]....
        /*00f4*/ 	.word	0x000003e0


	//   ....[6]....
        /*00f8*/ 	.word	0x00000420


	//   ....[7]....
        /*00fc*/ 	.word	0x000004c0


	//   ....[8]....
        /*0100*/ 	.word	0x00000530


	//   ....[9]....
        /*0104*/ 	.word	0x00000570


	//   ....[10]....
        /*0108*/ 	.word	0x00000610


	//   ....[11]....
        /*010c*/ 	.word	0x00000680


	//   ....[12]....
        /*0110*/ 	.word	0x000006c0


	//   ....[13]....
        /*0114*/ 	.word	0x000007b0


	//   ....[14]....
        /*0118*/ 	.word	0x000007e0


	//   ....[15]....
        /*011c*/ 	.word	0x00000970


	//   ....[16]....
        /*0120*/ 	.word	0x000009d0


	//   ....[17]....
        /*0124*/ 	.word	0x000009e0


	//----- nvinfo : EIATTR_EXIT_INSTR_OFFSETS
	.align		4
.L_29:
        /*0128*/ 	.byte	0x04, 0x1c
        /*012a*/ 	.short	(.L_31 - .L_30)


	//   ....[0]....
.L_30:
        /*012c*/ 	.word	0x00000bd0


	//   ....[1]....
        /*0130*/ 	.word	0x00000c20


	//----- nvinfo : EIATTR_REQNTID
	.align		4
.L_31:
        /*0134*/ 	.byte	0x04, 0x10
        /*0136*/ 	.short	(.L_33 - .L_32)
.L_32:
        /*0138*/ 	.word	0x00000040
        /*013c*/ 	.word	0x00000001
        /*0140*/ 	.word	0x00000001


	//----- nvinfo : EIATTR_CBANK_PARAM_SIZE
	.align		4
.L_33:
        /*0144*/ 	.byte	0x03, 0x19
        /*0146*/ 	.short	0x0038


	//----- nvinfo : EIATTR_PARAM_CBANK
	.align		4
        /*0148*/ 	.byte	0x04, 0x0a
        /*014a*/ 	.short	(.L_35 - .L_34)
	.align		4
.L_34:
        /*014c*/ 	.word	index@(.nv.constant0.triton_per_fused_native_group_norm_16)
        /*0150*/ 	.short	0x0210
        /*0152*/ 	.short	0x0038


	//----- nvinfo : EIATTR_SW_WAR
	.align		4
.L_35:
        /*0154*/ 	.byte	0x04, 0x36
        /*0156*/ 	.short	(.L_37 - .L_36)
.L_36:
        /*0158*/ 	.word	0x00000008
.L_37:


//--------------------- .nv.callgraph             --------------------------
	.section	.nv.callgraph,"",@"SHT_CUDA_CALLGRAPH"
	.align	4
	.sectionentsize	8
	.align		4
        /*0000*/ 	.word	0x00000000
	.align		4
        /*0004*/ 	.word	0xffffffff
	.align		4
        /*0008*/ 	.word	0x00000000
	.align		4
        /*000c*/ 	.word	0xfffffffe
	.align		4
        /*0010*/ 	.word	0x00000000
	.align		4
        /*0014*/ 	.word	0xfffffffd
	.align		4
        /*0018*/ 	.word	0x00000000
	.align		4
        /*001c*/ 	.word	0xfffffffc


//--------------------- .text.triton_per_fused_native_group_norm_16 --------------------------
	.section	.text.triton_per_fused_native_group_norm_16,"ax",@progbits
	.sectionflags	@"SHF_BARRIERS=1"
	.align	128
        .global         triton_per_fused_native_group_norm_16
        .type           triton_per_fused_native_group_norm_16,@function
        .size           triton_per_fused_native_group_norm_16,(.L_x_1 - triton_per_fused_native_group_norm_16)
        .other          triton_per_fused_native_group_norm_16,@"STO_CUDA_ENTRY STV_DEFAULT"
triton_per_fused_native_group_norm_16:
.text.triton_per_fused_native_group_norm_16:
[----:B------:R-:W0:Y:S02]  /*0000*/  LDC R1, c[0x0][0x28] ;  /* 0x00000a00ff017b82 */ /* 0x000e240000000800 */
[----:B------:R-:W1:Y:S01]  /*0010*/  S2R R0, SR_CTAID.X ;  /* 0x0000000000007919 */ /* 0x000e620000002500 */
[----:B------:R-:W2:Y:S01]  /*0020*/  LDC.64 R6, c[0x0][0x220] ;  /* 0x00008800ff067b82 */ /* 0x000ea20000000a00 */
[----:B------:R-:W-:Y:S01]  /*0030*/  ULDC.64 UR6, c[0x0][0x208] ;  /* 0x0000820000067ab9 */ /* 0x000fe20000000a00 */
[----:B------:R-:W3:Y:S06]  /*0040*/  S2R R14, SR_TID.X ;  /* 0x00000000000e7919 */ /* 0x000eec0000002100 */
[----:B------:R-:W4:Y:S01]  /*0050*/  LDC.64 R10, c[0x0][0x218] ;  /* 0x00008600ff0a7b82 */ /* 0x000f220000000a00 */
[----:B-1----:R-:W-:-:S02]  /*0060*/  SHF.R.S32.HI R5, RZ, 0x1f, R0 ;  /* 0x0000001fff057819 */ /* 0x002fc40000011400 */
[----:B------:R-:W-:Y:S02]  /*0070*/  ISETP.GE.AND P1, PT, R0, 0x40, PT ;  /* 0x000000400000780c */ /* 0x000fe40003f26270 */
[----:B------:R-:W-:Y:S02]  /*0080*/  LEA.HI R5, R5, R0, RZ, 0x4 ;  /* 0x0000000005057211 */ /* 0x000fe400078f20ff */
[----:B---3--:R-:W-:Y:S02]  /*0090*/  SHF.L.U32 R8, R14, 0x4, RZ ;  /* 0x000000040e087819 */ /* 0x008fe400000006ff */
[C---:B------:R-:W-:Y:S02]  /*00a0*/  LOP3.LUT R9, R5.reuse, 0xfffffff0, RZ, 0xc0, !PT ;  /* 0xfffffff005097812 */ /* 0x040fe400078ec0ff */
[----:B------:R-:W-:Y:S02]  /*00b0*/  LOP3.LUT R8, R8, 0x3f0, RZ, 0xc0, !PT ;  /* 0x000003f008087812 */ /* 0x000fe400078ec0ff */
[----:B------:R-:W-:-:S02]  /*00c0*/  SHF.L.U32 R5, R5, 0x6, RZ ;  /* 0x0000000605057819 */ /* 0x000fc400000006ff */
[----:B------:R-:W-:Y:S02]  /*00d0*/  IADD3 R8, R8, R0, -R9 ;  /* 0x0000000008087210 */ /* 0x000fe40007ffe809 */
[----:B------:R-:W-:-:S04]  /*00e0*/  LOP3.LUT R5, R5, 0xfffffc00, RZ, 0xc0, !PT ;  /* 0xfffffc0005057812 */ /* 0x000fc800078ec0ff */
[----:B------:R-:W-:Y:S02]  /*00f0*/  IADD3 R5, R8, R5, RZ ;  /* 0x0000000508057210 */ /* 0x000fe40007ffe0ff */
[----:B------:R-:W-:-:S03]  /*0100*/  CS2R R8, SRZ ;  /* 0x0000000000087805 */ /* 0x000fc6000001ff00 */
[C---:B--2---:R-:W-:Y:S02]  /*0110*/  IMAD.WIDE R12, R5.reuse, 0x4, R6 ;  /* 0x00000004050c7825 */ /* 0x044fe400078e0206 */
[----:B------:R-:W1:Y:S03]  /*0120*/  LDC.64 R6, c[0x0][0x210] ;  /* 0x00008400ff067b82 */ /* 0x000e660000000a00 */
[----:B------:R-:W2:Y:S01]  /*0130*/  @!P1 LDG.E R9, desc[UR6][R12.64] ;  /* 0x000000060c099981 */ /* 0x000ea2000c1e1900 */
[----:B------:R-:W-:Y:S01]  /*0140*/  HFMA2.MMA R15, -RZ, RZ, 0, 0 ;  /* 0x00000000ff0f7435 */ /* 0x000fe200000001ff */
[----:B----4-:R-:W-:-:S09]  /*0150*/  IMAD.WIDE R10, R5, 0x4, R10 ;  /* 0x00000004050a7825 */ /* 0x010fd200078e020a */
[----:B------:R-:W3:Y:S01]  /*0160*/  @!P1 LDG.E R15, desc[UR6][R10.64] ;  /* 0x000000060a0f9981 */ /* 0x000ee2000c1e1900 */
[----:B-1----:R-:W-:-:S05]  /*0170*/  IMAD.WIDE R6, R5, 0x4, R6 ;  /* 0x0000000405067825 */ /* 0x002fca00078e0206 */
[----:B------:R-:W4:Y:S01]  /*0180*/  @!P1 LDG.E R8, desc[UR6][R6.64] ;  /* 0x0000000606089981 */ /* 0x000f22000c1e1900 */
[----:B------:R-:W1:Y:S01]  /*0190*/  S2UR UR5, SR_CgaCtaId ;  /* 0x00000000000579c3 */ /* 0x000e620000008800 */
[----:B------:R-:W-:Y:S02]  /*01a0*/  UMOV UR4, 0x400 ;  /* 0x0000040000047882 */ /* 0x000fe40000000000 */
[----:B-1----:R-:W-:Y:S01]  /*01b0*/  UPRMT UR4, UR5, 0x654, UR4 ;  /* 0x0000065405047896 */ /* 0x002fe20008000004 */
[----:B--2---:R-:W-:-:S04]  /*01c0*/  SEL R9, R9, RZ, !P1 ;  /* 0x000000ff09097207 */ /* 0x004fc80004800000 */
[----:B------:R-:W-:-:S05]  /*01d0*/  FSEL R9, R9, RZ, !P1 ;  /* 0x000000ff09097208 */ /* 0x000fca0004800000 */
[----:B------:R-:W1:Y:S01]  /*01e0*/  SHFL.BFLY PT, R18, R9, 0x10, 0x1f ;  /* 0x0e001f0009127f89 */ /* 0x000e6200000e0000 */
[----:B---3--:R-:W-:Y:S02]  /*01f0*/  SEL R11, R15, RZ, !P1 ;  /* 0x000000ff0f0b7207 */ /* 0x008fe40004800000 */
[----:B----4-:R-:W-:Y:S01]  /*0200*/  SEL R12, R8, RZ, !P1 ;  /* 0x000000ff080c7207 */ /* 0x010fe20004800000 */
[----:B-1----:R-:W-:-:S05]  /*0210*/  FADD R5, R9, R18 ;  /* 0x0000001209057221 */ /* 0x002fca0000000000 */
[C---:B------:R-:W-:Y:S01]  /*0220*/  FSETP.GEU.AND P2, PT, |R5|.reuse, 1.175494350822287508e-38, PT ;  /* 0x008000000500780b */ /* 0x040fe20003f4e200 */
[----:B------:R-:W1:Y:S01]  /*0230*/  SHFL.BFLY PT, R6, R5, 0x8, 0x1f ;  /* 0x0d001f0005067f89 */ /* 0x000e6200000e0000 */
[C---:B------:R-:W-:Y:S01]  /*0240*/  FMUL R8, R5.reuse, 0.25 ;  /* 0x3e80000005087820 */ /* 0x040fe20000400000 */
[----:B------:R-:W-:Y:S02]  /*0250*/  FSETP.GT.AND P0, PT, |R5|, 8.50705917302346158658e+37, PT ;  /* 0x7e8000000500780b */ /* 0x000fe40003f04200 */
[----:B------:R-:W-:Y:S02]  /*0260*/  FSEL R12, R12, RZ, !P1 ;  /* 0x000000ff0c0c7208 */ /* 0x000fe40004800000 */
[----:B------:R-:W-:-:S03]  /*0270*/  FSEL R8, R8, R5, P0 ;  /* 0x0000000508087208 */ /* 0x000fc60000000000 */
[----:B------:R-:W2:Y:S03]  /*0280*/  SHFL.BFLY PT, R13, R12, 0x10, 0x1f ;  /* 0x0e001f000c0d7f89 */ /* 0x000ea600000e0000 */
[----:B------:R-:W-:Y:S01]  /*0290*/  @!P2 FMUL R8, R8, 16777216 ;  /* 0x4b8000000808a820 */ /* 0x000fe20000400000 */
[----:B------:R-:W-:-:S03]  /*02a0*/  FSEL R11, R11, RZ, !P1 ;  /* 0x000000ff0b0b7208 */ /* 0x000fc60004800000 */
[----:B------:R-:W3:Y:S02]  /*02b0*/  MUFU.RCP R15, R8 ;  /* 0x00000008000f7308 */ /* 0x000ee40000001000 */
[----:B------:R-:W4:Y:S01]  /*02c0*/  SHFL.BFLY PT, R16, R11, 0x10, 0x1f ;  /* 0x0e001f000b107f89 */ /* 0x000f2200000e0000 */
[----:B------:R-:W-:Y:S01]  /*02d0*/  @P0 FMUL R18, R18, 0.25 ;  /* 0x3e80000012120820 */ /* 0x000fe20000400000 */
[----:B-1----:R-:W-:-:S03]  /*02e0*/  FADD R7, R5, R6 ;  /* 0x0000000605077221 */ /* 0x002fc60000000000 */
[----:B------:R-:W-:Y:S01]  /*02f0*/  @!P2 FMUL R18, R18, 16777216 ;  /* 0x4b8000001212a820 */ /* 0x000fe20000400000 */
[----:B------:R-:W-:Y:S02]  /*0300*/  FSETP.NEU.AND P1, PT, R5, RZ, PT ;  /* 0x000000ff0500720b */ /* 0x000fe40003f2d000 */
[C---:B------:R-:W-:Y:S01]  /*0310*/  FSETP.GEU.AND P2, PT, |R7|.reuse, 1.175494350822287508e-38, PT ;  /* 0x008000000700780b */ /* 0x040fe20003f4e200 */
[----:B------:R-:W-:Y:S01]  /*0320*/  FMUL R10, R7, 0.25 ;  /* 0x3e800000070a7820 */ /* 0x000fe20000400000 */
[----:B---3--:R-:W-:Y:S01]  /*0330*/  FMUL R15, R15, R18 ;  /* 0x000000120f0f7220 */ /* 0x008fe20000400000 */
[----:B------:R-:W-:Y:S01]  /*0340*/  FSETP.GT.AND P0, PT, |R7|, 8.50705917302346158658e+37, PT ;  /* 0x7e8000000700780b */ /* 0x000fe20003f04200 */
[----:B------:R-:W1:Y:S01]  /*0350*/  SHFL.BFLY PT, R8, R7, 0x4, 0x1f ;  /* 0x0c801f0007087f89 */ /* 0x000e6200000e0000 */
[----:B--2---:R-:W-:Y:S02]  /*0360*/  FADD R13, -R12, R13 ;  /* 0x0000000d0c0d7221 */ /* 0x004fe40000000100 */
[----:B------:R-:W-:-:S02]  /*0370*/  FSEL R15, R15, RZ, P1 ;  /* 0x000000ff0f0f7208 */ /* 0x000fc40000800000 */
[----:B------:R-:W-:Y:S01]  /*0380*/  FSEL R17, R10, R7, P0 ;  /* 0x000000070a117208 */ /* 0x000fe20000000000 */
[C---:B------:R-:W-:Y:S02]  /*0390*/  FMUL R18, R13.reuse, R13 ;  /* 0x0000000d0d127220 */ /* 0x040fe40000400000 */
[----:B------:R-:W-:Y:S02]  /*03a0*/  FFMA R10, R13, R15, R12 ;  /* 0x0000000f0d0a7223 */ /* 0x000fe4000000000c */
[----:B------:R-:W-:Y:S01]  /*03b0*/  @!P2 FMUL R17, R17, 16777216 ;  /* 0x4b8000001111a820 */ /* 0x000fe20000400000 */
[----:B----4-:R-:W-:Y:S01]  /*03c0*/  FADD R16, R11, R16 ;  /* 0x000000100b107221 */ /* 0x010fe20000000000 */
[----:B------:R-:W-:Y:S01]  /*03d0*/  FMUL R18, R9, R18 ;  /* 0x0000001209127220 */ /* 0x000fe20000400000 */
[----:B------:R-:W2:Y:S03]  /*03e0*/  SHFL.BFLY PT, R11, R10, 0x8, 0x1f ;  /* 0x0d001f000a0b7f89 */ /* 0x000ea600000e0000 */
[----:B------:R-:W3:Y:S01]  /*03f0*/  MUFU.RCP R17, R17 ;  /* 0x0000001100117308 */ /* 0x000ee20000001000 */
[----:B------:R-:W-:Y:S01]  /*0400*/  FFMA R16, R15, R18, R16 ;  /* 0x000000120f107223 */ /* 0x000fe20000000010 */
[----:B------:R-:W-:-:S04]  /*0410*/  @P0 FMUL R6, R6, 0.25 ;  /* 0x3e80000006060820 */ /* 0x000fc80000400000 */
[----:B------:R-:W4:Y:S01]  /*0420*/  SHFL.BFLY PT, R13, R16, 0x8, 0x1f ;  /* 0x0d001f00100d7f89 */ /* 0x000f2200000e0000 */
[C---:B-1----:R-:W-:Y:S01]  /*0430*/  FADD R9, R7.reuse, R8 ;  /* 0x0000000807097221 */ /* 0x042fe20000000000 */
[----:B------:R-:W-:Y:S01]  /*0440*/  @!P2 FMUL R6, R6, 16777216 ;  /* 0x4b8000000606a820 */ /* 0x000fe20000400000 */
[----:B------:R-:W-:-:S03]  /*0450*/  FSETP.NEU.AND P1, PT, R7, RZ, PT ;  /* 0x000000ff0700720b */ /* 0x000fc60003f2d000 */
[----:B------:R-:W-:Y:S01]  /*0460*/  FSETP.GEU.AND P2, PT, |R9|, 1.175494350822287508e-38, PT ;  /* 0x008000000900780b */ /* 0x000fe20003f4e200 */
[----:B---3--:R-:W-:Y:S01]  /*0470*/  FMUL R6, R17, R6 ;  /* 0x0000000611067220 */ /* 0x008fe20000400000 */
[C---:B------:R-:W-:Y:S01]  /*0480*/  FMUL R18, R9.reuse, 0.25 ;  /* 0x3e80000009127820 */ /* 0x040fe20000400000 */
[----:B------:R-:W-:-:S03]  /*0490*/  FSETP.GT.AND P0, PT, |R9|, 8.50705917302346158658e+37, PT ;  /* 0x7e8000000900780b */ /* 0x000fc60003f04200 */
[----:B------:R-:W-:Y:S01]  /*04a0*/  FSEL R12, R6, RZ, P1 ;  /* 0x000000ff060c7208 */ /* 0x000fe20000800000 */
[----:B--2---:R-:W-:Y:S01]  /*04b0*/  FADD R11, -R10, R11 ;  /* 0x0000000b0a0b7221 */ /* 0x004fe20000000100 */
[----:B------:R-:W1:Y:S01]  /*04c0*/  SHFL.BFLY PT, R6, R9, 0x2, 0x1f ;  /* 0x0c401f0009067f89 */ /* 0x000e6200000e0000 */
[----:B------:R-:W-:Y:S02]  /*04d0*/  FSEL R15, R18, R9, P0 ;  /* 0x00000009120f7208 */ /* 0x000fe40000000000 */
[C---:B------:R-:W-:Y:S01]  /*04e0*/  FMUL R18, R11.reuse, R11 ;  /* 0x0000000b0b127220 */ /* 0x040fe20000400000 */
[----:B------:R-:W-:Y:S02]  /*04f0*/  FFMA R10, R11, R12, R10 ;  /* 0x0000000c0b0a7223 */ /* 0x000fe4000000000a */
[----:B------:R-:W-:Y:S01]  /*0500*/  @!P2 FMUL R15, R15, 16777216 ;  /* 0x4b8000000f0fa820 */ /* 0x000fe20000400000 */
[----:B------:R-:W-:Y:S01]  /*0510*/  FMUL R18, R5, R18 ;  /* 0x0000001205127220 */ /* 0x000fe20000400000 */
[----:B----4-:R-:W-:Y:S01]  /*0520*/  FADD R13, R16, R13 ;  /* 0x0000000d100d7221 */ /* 0x010fe20000000000 */
[----:B------:R-:W2:Y:S03]  /*0530*/  SHFL.BFLY PT, R11, R10, 0x4, 0x1f ;  /* 0x0c801f000a0b7f89 */ /* 0x000ea600000e0000 */
[----:B------:R-:W3:Y:S01]  /*0540*/  MUFU.RCP R15, R15 ;  /* 0x0000000f000f7308 */ /* 0x000ee20000001000 */
[----:B------:R-:W-:Y:S01]  /*0550*/  FFMA R13, R12, R18, R13 ;  /* 0x000000120c0d7223 */ /* 0x000fe2000000000d */
[----:B------:R-:W-:-:S04]  /*0560*/  @P0 FMUL R8, R8, 0.25 ;  /* 0x3e80000008080820 */ /* 0x000fc80000400000 */
[----:B------:R-:W4:Y:S01]  /*0570*/  SHFL.BFLY PT, R12, R13, 0x4, 0x1f ;  /* 0x0c801f000d0c7f89 */ /* 0x000f2200000e0000 */
[----:B------:R-:W-:Y:S01]  /*0580*/  @!P2 FMUL R8, R8, 16777216 ;  /* 0x4b8000000808a820 */ /* 0x000fe20000400000 */
[C---:B------:R-:W-:Y:S01]  /*0590*/  FSETP.NEU.AND P0, PT, R9.reuse, RZ, PT ;  /* 0x000000ff0900720b */ /* 0x040fe20003f0d000 */
[----:B-1----:R-:W-:Y:S02]  /*05a0*/  FADD R5, R9, R6 ;  /* 0x0000000609057221 */ /* 0x002fe40000000000 */
[----:B---3--:R-:W-:-:S03]  /*05b0*/  FMUL R8, R15, R8 ;  /* 0x000000080f087220 */ /* 0x008fc60000400000 */
[C---:B------:R-:W-:Y:S01]  /*05c0*/  FSETP.GEU.AND P1, PT, |R5|.reuse, 1.175494350822287508e-38, PT ;  /* 0x008000000500780b */ /* 0x040fe20003f2e200 */
[C---:B------:R-:W-:Y:S01]  /*05d0*/  FMUL R20, R5.reuse, 0.25 ;  /* 0x3e80000005147820 */ /* 0x040fe20000400000 */
[----:B------:R-:W-:Y:S01]  /*05e0*/  FSEL R16, R8, RZ, P0 ;  /* 0x000000ff08107208 */ /* 0x000fe20000000000 */
[----:B--2---:R-:W-:Y:S01]  /*05f0*/  FADD R11, -R10, R11 ;  /* 0x0000000b0a0b7221 */ /* 0x004fe20000000100 */
[----:B------:R-:W-:Y:S01]  /*0600*/  FSETP.GT.AND P0, PT, |R5|, 8.50705917302346158658e+37, PT ;  /* 0x7e8000000500780b */ /* 0x000fe20003f04200 */
[----:B------:R-:W1:Y:S02]  /*0610*/  SHFL.BFLY PT, R8, R5, 0x1, 0x1f ;  /* 0x0c201f0005087f89 */ /* 0x000e6400000e0000 */
[C---:B------:R-:W-:Y:S01]  /*0620*/  FMUL R18, R11.reuse, R11 ;  /* 0x0000000b0b127220 */ /* 0x040fe20000400000 */
[----:B------:R-:W-:Y:S01]  /*0630*/  FSEL R20, R20, R5, P0 ;  /* 0x0000000514147208 */ /* 0x000fe20000000000 */
[----:B------:R-:W-:Y:S02]  /*0640*/  FFMA R10, R11, R16, R10 ;  /* 0x000000100b0a7223 */ /* 0x000fe4000000000a */
[----:B------:R-:W-:Y:S01]  /*0650*/  FMUL R18, R7, R18 ;  /* 0x0000001207127220 */ /* 0x000fe20000400000 */
[----:B----4-:R-:W-:Y:S01]  /*0660*/  FADD R13, R13, R12 ;  /* 0x0000000c0d0d7221 */ /* 0x010fe20000000000 */
[----:B------:R-:W-:Y:S01]  /*0670*/  @!P1 FMUL R20, R20, 16777216 ;  /* 0x4b80000014149820 */ /* 0x000fe20000400000 */
[----:B------:R-:W2:Y:S02]  /*0680*/  SHFL.BFLY PT, R11, R10, 0x2, 0x1f ;  /* 0x0c401f000a0b7f89 */ /* 0x000ea400000e0000 */
[----:B------:R-:W-:Y:S01]  /*0690*/  FFMA R13, R16, R18, R13 ;  /* 0x00000012100d7223 */ /* 0x000fe2000000000d */
[----:B------:R-:W3:Y:S01]  /*06a0*/  MUFU.RCP R15, R20 ;  /* 0x00000014000f7308 */ /* 0x000ee20000001000 */
[----:B------:R-:W-:-:S03]  /*06b0*/  @P0 FMUL R6, R6, 0.25 ;  /* 0x3e80000006060820 */ /* 0x000fc60000400000 */
[----:B------:R-:W4:Y:S01]  /*06c0*/  SHFL.BFLY PT, R12, R13, 0x2, 0x1f ;  /* 0x0c401f000d0c7f89 */ /* 0x000f2200000e0000 */
[----:B------:R-:W-:Y:S01]  /*06d0*/  @!P1 FMUL R6, R6, 16777216 ;  /* 0x4b80000006069820 */ /* 0x000fe20000400000 */
[C---:B------:R-:W-:Y:S01]  /*06e0*/  FSETP.NEU.AND P0, PT, R5.reuse, RZ, PT ;  /* 0x000000ff0500720b */ /* 0x040fe20003f0d000 */
[----:B-1----:R-:W-:Y:S02]  /*06f0*/  FADD R7, R5, R8 ;  /* 0x0000000805077221 */ /* 0x002fe40000000000 */
[----:B---3--:R-:W-:-:S03]  /*0700*/  FMUL R15, R15, R6 ;  /* 0x000000060f0f7220 */ /* 0x008fc60000400000 */
[----:B------:R-:W-:Y:S02]  /*0710*/  FSETP.GEU.AND P1, PT, |R7|, 1.175494350822287508e-38, PT ;  /* 0x008000000700780b */ /* 0x000fe40003f2e200 */
[----:B------:R-:W-:Y:S01]  /*0720*/  FSEL R15, R15, RZ, P0 ;  /* 0x000000ff0f0f7208 */ /* 0x000fe20000000000 */
[----:B--2---:R-:W-:Y:S01]  /*0730*/  FADD R11, -R10, R11 ;  /* 0x0000000b0a0b7221 */ /* 0x004fe20000000100 */
[C---:B------:R-:W-:Y:S01]  /*0740*/  FMUL R18, R7.reuse, 0.25 ;  /* 0x3e80000007127820 */ /* 0x040fe20000400000 */
[----:B------:R-:W-:Y:S02]  /*0750*/  FSETP.GT.AND P0, PT, |R7|, 8.50705917302346158658e+37, PT ;  /* 0x7e8000000700780b */ /* 0x000fe40003f04200 */
[C---:B------:R-:W-:Y:S01]  /*0760*/  FMUL R16, R11.reuse, R11 ;  /* 0x0000000b0b107220 */ /* 0x040fe20000400000 */
[----:B------:R-:W-:Y:S01]  /*0770*/  FFMA R6, R11, R15, R10 ;  /* 0x0000000f0b067223 */ /* 0x000fe2000000000a */
[----:B----4-:R-:W-:Y:S02]  /*0780*/  FADD R12, R13, R12 ;  /* 0x0000000c0d0c7221 */ /* 0x010fe40000000000 */
[----:B------:R-:W-:Y:S01]  /*0790*/  FMUL R16, R9, R16 ;  /* 0x0000001009107220 */ /* 0x000fe20000400000 */
[----:B------:R-:W-:Y:S01]  /*07a0*/  FSEL R18, R18, R7, P0 ;  /* 0x0000000712127208 */ /* 0x000fe20000000000 */
[----:B------:R-:W1:Y:S02]  /*07b0*/  SHFL.BFLY PT, R9, R6, 0x1, 0x1f ;  /* 0x0c201f0006097f89 */ /* 0x000e6400000e0000 */
[----:B------:R-:W-:-:S02]  /*07c0*/  FFMA R12, R15, R16, R12 ;  /* 0x000000100f0c7223 */ /* 0x000fc4000000000c */
[----:B------:R-:W-:-:S03]  /*07d0*/  @!P1 FMUL R18, R18, 16777216 ;  /* 0x4b80000012129820 */ /* 0x000fc60000400000 */
[----:B------:R-:W2:Y:S01]  /*07e0*/  SHFL.BFLY PT, R11, R12, 0x1, 0x1f ;  /* 0x0c201f000c0b7f89 */ /* 0x000ea200000e0000 */
[----:B------:R-:W3:Y:S01]  /*07f0*/  MUFU.RCP R13, R18 ;  /* 0x00000012000d7308 */ /* 0x000ee20000001000 */
[----:B------:R-:W-:-:S04]  /*0800*/  @P0 FMUL R8, R8, 0.25 ;  /* 0x3e80000008080820 */ /* 0x000fc80000400000 */
[----:B------:R-:W-:Y:S01]  /*0810*/  @!P1 FMUL R8, R8, 16777216 ;  /* 0x4b80000008089820 */ /* 0x000fe20000400000 */
[----:B------:R-:W-:Y:S02]  /*0820*/  FSETP.NEU.AND P0, PT, R7, RZ, PT ;  /* 0x000000ff0700720b */ /* 0x000fe40003f0d000 */
[----:B------:R-:W-:Y:S01]  /*0830*/  LOP3.LUT P1, RZ, R14, 0x1f, RZ, 0xc0, !PT ;  /* 0x0000001f0eff7812 */ /* 0x000fe2000782c0ff */
[----:B---3--:R-:W-:Y:S01]  /*0840*/  FMUL R13, R13, R8 ;  /* 0x000000080d0d7220 */ /* 0x008fe20000400000 */
[----:B-1----:R-:W-:-:S04]  /*0850*/  FADD R9, -R6, R9 ;  /* 0x0000000906097221 */ /* 0x002fc80000000100 */
[----:B------:R-:W-:Y:S01]  /*0860*/  FMUL R8, R9, R9 ;  /* 0x0000000909087220 */ /* 0x000fe20000400000 */
[----:B------:R-:W-:Y:S02]  /*0870*/  FSEL R13, R13, RZ, P0 ;  /* 0x000000ff0d0d7208 */ /* 0x000fe40000000000 */
[----:B------:R-:W-:Y:S01]  /*0880*/  SHF.R.U32.HI R10, RZ, 0x3, R14 ;  /* 0x00000003ff0a7819 */ /* 0x000fe2000001160e */
[----:B--2---:R-:W-:Y:S01]  /*0890*/  FADD R12, R12, R11 ;  /* 0x0000000b0c0c7221 */ /* 0x004fe20000000000 */
[----:B------:R-:W-:Y:S01]  /*08a0*/  FMUL R8, R5, R8 ;  /* 0x0000000805087220 */ /* 0x000fe20000400000 */
[----:B------:R-:W-:Y:S01]  /*08b0*/  FFMA R5, R9, R13, R6 ;  /* 0x0000000d09057223 */ /* 0x000fe20000000006 */
[----:B------:R-:W-:Y:S02]  /*08c0*/  LOP3.LUT R10, R10, 0x4, RZ, 0xc0, !PT ;  /* 0x000000040a0a7812 */ /* 0x000fe400078ec0ff */
[----:B------:R-:W-:-:S03]  /*08d0*/  FFMA R13, R13, R8, R12 ;  /* 0x000000080d0d7223 */ /* 0x000fc6000000000c */
[----:B------:R-:W-:Y:S04]  /*08e0*/  @!P1 STS [R10+UR4+0x10], R7 ;  /* 0x000010070a009988 */ /* 0x000fe80008000804 */
[----:B------:R-:W-:Y:S04]  /*08f0*/  @!P1 STS [R10+UR4], R5 ;  /* 0x000000050a009988 */ /* 0x000fe80008000804 */
[----:B------:R-:W-:Y:S01]  /*0900*/  @!P1 STS [R10+UR4+0x8], R13 ;  /* 0x0000080d0a009988 */ /* 0x000fe20008000804 */
[----:B------:R-:W-:Y:S01]  /*0910*/  BAR.SYNC.DEFER_BLOCKING 0x0 ;  /* 0x0000000000007b1d */ /* 0x000fe20000010000 */
[----:B------:R-:W-:-:S02]  /*0920*/  ISETP.GE.AND P2, PT, R14, 0x2, PT ;  /* 0x000000020e00780c */ /* 0x000fc40003f46270 */
[----:B------:R-:W-:-:S11]  /*0930*/  LEA R6, R14, UR4, 0x2 ;  /* 0x000000040e067c11 */ /* 0x000fd6000f8e10ff */
[----:B------:R-:W1:Y:S04]  /*0940*/  @!P2 LDS R4, [R6+0x10] ;  /* 0x000010000604a984 */ /* 0x000e680000000800 */
[----:B------:R-:W-:Y:S04]  /*0950*/  @!P2 LDS R3, [R6] ;  /* 0x000000000603a984 */ /* 0x000fe80000000800 */
[----:B------:R-:W-:Y:S04]  /*0960*/  @!P2 LDS R2, [R6+0x8] ;  /* 0x000008000602a984 */ /* 0x000fe80000000800 */
[----:B-1----:R-:W1:Y:S02]  /*0970*/  SHFL.BFLY PT, R9, R4, 0x1, 0x1f ;  /* 0x0c201f0004097f89 */ /* 0x002e6400000e0000 */
[----:B-1----:R-:W-:-:S04]  /*0980*/  FADD R11, R4, R9 ;  /* 0x00000009040b7221 */ /* 0x002fc80000000000 */
[C---:B------:R-:W-:Y:S01]  /*0990*/  FMUL R8, R11.reuse, 0.25 ;  /* 0x3e8000000b087820 */ /* 0x040fe20000400000 */
[C---:B------:R-:W-:Y:S02]  /*09a0*/  FSETP.GEU.AND P1, PT, |R11|.reuse, 1.175494350822287508e-38, PT ;  /* 0x008000000b00780b */ /* 0x040fe40003f2e200 */
[----:B------:R-:W-:-:S04]  /*09b0*/  FSETP.GT.AND P0, PT, |R11|, 8.50705917302346158658e+37, PT ;  /* 0x7e8000000b00780b */ /* 0x000fc80003f04200 */
[----:B------:R-:W-:Y:S02]  /*09c0*/  FSEL R7, R8, R11, P0 ;  /* 0x0000000b08077208 */ /* 0x000fe40000000000 */
[----:B------:R-:W1:Y:S04]  /*09d0*/  SHFL.BFLY PT, R8, R3, 0x1, 0x1f ;  /* 0x0c201f0003087f89 */ /* 0x000e6800000e0000 */
[----:B------:R-:W2:Y:S01]  /*09e0*/  SHFL.BFLY PT, R5, R2, 0x1, 0x1f ;  /* 0x0c201f0002057f89 */ /* 0x000ea200000e0000 */
[----:B------:R-:W-:-:S04]  /*09f0*/  @!P1 FMUL R7, R7, 16777216 ;  /* 0x4b80000007079820 */ /* 0x000fc80000400000 */
[----:B------:R-:W3:Y:S01]  /*0a00*/  MUFU.RCP R10, R7 ;  /* 0x00000007000a7308 */ /* 0x000ee20000001000 */
[----:B------:R-:W-:Y:S01]  /*0a10*/  @P0 FMUL R9, R9, 0.25 ;  /* 0x3e80000009090820 */ /* 0x000fe20000400000 */
[----:B------:R-:W-:-:S03]  /*0a20*/  LOP3.LUT R12, R14, 0x1, RZ, 0xc0, !PT ;  /* 0x000000010e0c7812 */ /* 0x000fc600078ec0ff */
[----:B------:R-:W-:Y:S01]  /*0a30*/  @!P1 FMUL R9, R9, 16777216 ;  /* 0x4b80000009099820 */ /* 0x000fe20000400000 */
[----:B------:R-:W-:Y:S02]  /*0a40*/  ISETP.NE.U32.AND P0, PT, R12, 0x1, PT ;  /* 0x000000010c00780c */ /* 0x000fe40003f05070 */
[----:B------:R-:W-:Y:S02]  /*0a50*/  FSETP.NEU.AND P1, PT, R11, RZ, PT ;  /* 0x000000ff0b00720b */ /* 0x000fe40003f2d000 */
[----:B------:R-:W-:Y:S01]  /*0a60*/  ISETP.LT.AND P0, PT, R14, 0x2, P0 ;  /* 0x000000020e00780c */ /* 0x000fe20000701270 */
[----:B-1----:R-:W-:Y:S01]  /*0a70*/  FADD R8, -R3, R8 ;  /* 0x0000000803087221 */ /* 0x002fe20000000100 */
[----:B---3--:R-:W-:-:S03]  /*0a80*/  FMUL R10, R10, R9 ;  /* 0x000000090a0a7220 */ /* 0x008fc60000400000 */
[----:B------:R-:W-:Y:S01]  /*0a90*/  FMUL R9, R8, R8 ;  /* 0x0000000808097220 */ /* 0x000fe20000400000 */
[----:B--2---:R-:W-:Y:S01]  /*0aa0*/  FADD R5, R2, R5 ;  /* 0x0000000502057221 */ /* 0x004fe20000000000 */
[----:B------:R-:W-:Y:S02]  /*0ab0*/  FSEL R10, R10, RZ, P1 ;  /* 0x000000ff0a0a7208 */ /* 0x000fe40000800000 */
[----:B------:R-:W-:-:S03]  /*0ac0*/  FMUL R9, R4, R9 ;  /* 0x0000000904097220 */ /* 0x000fc60000400000 */
[----:B------:R-:W-:Y:S01]  /*0ad0*/  FFMA R7, R8, R10, R3 ;  /* 0x0000000a08077223 */ /* 0x000fe20000000003 */
[----:B------:R-:W-:Y:S01]  /*0ae0*/  FFMA R9, R10, R9, R5 ;  /* 0x000000090a097223 */ /* 0x000fe20000000005 */
[----:B------:R-:W-:Y:S01]  /*0af0*/  @P0 STS [R6+0x10], R11 ;  /* 0x0000100b06000388 */ /* 0x000fe20000000800 */
[----:B------:R-:W1:Y:S03]  /*0b00*/  LDC.64 R2, c[0x0][0x228] ;  /* 0x00008a00ff027b82 */ /* 0x000e660000000a00 */
[----:B------:R-:W-:Y:S04]  /*0b10*/  @P0 STS [R6], R7 ;  /* 0x0000000706000388 */ /* 0x000fe80000000800 */
[----:B------:R-:W-:Y:S01]  /*0b20*/  @P0 STS [R6+0x8], R9 ;  /* 0x0000080906000388 */ /* 0x000fe20000000800 */
[----:B------:R-:W2:Y:S08]  /*0b30*/  LDC.64 R4, c[0x0][0x230] ;  /* 0x00008c00ff047b82 */ /* 0x000eb00000000a00 */
[----:B------:R-:W-:Y:S01]  /*0b40*/  BAR.SYNC.DEFER_BLOCKING 0x0 ;  /* 0x0000000000007b1d */ /* 0x000fe20000010000 */
[----:B------:R-:W-:-:S05]  /*0b50*/  LOP3.LUT P0, RZ, R14, 0x3f, RZ, 0xc0, !PT ;  /* 0x0000003f0eff7812 */ /* 0x000fca000780c0ff */
[----:B------:R-:W3:Y:S04]  /*0b60*/  LDS R13, [UR4] ;  /* 0x00000004ff0d7984 */ /* 0x000ee80008000800 */
[----:B------:R-:W4:Y:S01]  /*0b70*/  LDS R15, [UR4+0x8] ;  /* 0x00000804ff0f7984 */ /* 0x000f220008000800 */
[C---:B------:R-:W-:Y:S01]  /*0b80*/  ISETP.LT.AND P0, PT, R0.reuse, 0x40, !P0 ;  /* 0x000000400000780c */ /* 0x040fe20004701270 */
[----:B-1----:R-:W-:-:S04]  /*0b90*/  IMAD.WIDE R2, R0, 0x4, R2 ;  /* 0x0000000400027825 */ /* 0x002fc800078e0202 */
[----:B--2---:R-:W-:-:S08]  /*0ba0*/  IMAD.WIDE R4, R0, 0x4, R4 ;  /* 0x0000000400047825 */ /* 0x004fd000078e0204 */
[----:B---3--:R1:W-:Y:S04]  /*0bb0*/  @P0 STG.E desc[UR6][R2.64], R13 ;  /* 0x0000000d02000986 */ /* 0x0083e8000c101906 */
[----:B----4-:R1:W-:Y:S01]  /*0bc0*/  @P0 STG.E desc[UR6][R4.64], R15 ;  /* 0x0000000f04000986 */ /* 0x0103e2000c101906 */
[----:B------:R-:W-:Y:S05]  /*0bd0*/  @!P0 EXIT ;  /* 0x000000000000894d */ /* 0x000fea0003800000 */
[----:B-1----:R-:W0:Y:S01]  /*0be0*/  LDS R5, [UR4+0x10] ;  /* 0x00001004ff057984 */ /* 0x002e220008000800 */
[----:B------:R-:W1:Y:S02]  /*0bf0*/  LDC.64 R2, c[0x0][0x238] ;  /* 0x00008e00ff027b82 */ /* 0x000e640000000a00 */
[----:B-1----:R-:W-:-:S05]  /*0c00*/  IMAD.WIDE R2, R0, 0x4, R2 ;  /* 0x0000000400027825 */ /* 0x002fca00078e0202 */
[----:B0-----:R-:W-:Y:S01]  /*0c10*/  STG.E desc[UR6][R2.64], R5 ;  /* 0x0000000502007986 */ /* 0x001fe2000c101906 */
[----:B------:R-:W-:Y:S05]  /*0c20*/  EXIT ;  /* 0x000000000000794d */ /* 0x000fea0003800000 */
.L_x_0:
[----:B------:R-:W-:-:S00]  /*0c30*/  BRA `(.L_x_0) ;  /* 0xfffffffc00fc7947 */ /* 0x000fc0000383ffff */
[----:B------:R-:W-:-:S00]  /*0c40*/  NOP ;  /* 0x0000000000007918 */ /* 0x000fc00000000000 */
        /* <DEDUP_REMOVED lines=11> */
.L_x_1:


//--------------------- .nv.shared.triton_per_fused_native_group_norm_16 --------------------------
	.section	.nv.shared.triton_per_fused_native_group_norm_16,"aw",@nobits
	.sectionflags	@""
	.align	16
	.zero		1024


//--------------------- .nv.constant0.triton_per_fused_native_group_norm_16 --------------------------
	.section	.nv.constant0.triton_per_fused_native_group_norm_16,"a",@progbits
	.sectionflags	@""
	.align	4
.nv.constant0.triton_per_fused_native_group_norm_16:
	.zero		584
